//
// Generated by NVIDIA NVVM Compiler
//
// Compiler Build ID: CL-36424714
// Cuda compilation tools, release 13.0, V13.0.88
// Based on NVVM 20.0.0
//

.version 9.0
.target sm_100
.address_size 64

	// .globl	_Z10sum_kernelPKiS0_Pi
.extern .func  (.param .b32 func_retval0) vprintf
(
	.param .b64 vprintf_param_0,
	.param .b64 vprintf_param_1
)
;
.global .align 1 .b8 $str[18] = {84, 104, 114, 101, 97, 100, 32, 110, 117, 109, 98, 101, 114, 32, 37, 100, 10};

.visible .entry _Z10sum_kernelPKiS0_Pi(
	.param .u64 .ptr .align 1 _Z10sum_kernelPKiS0_Pi_param_0,
	.param .u64 .ptr .align 1 _Z10sum_kernelPKiS0_Pi_param_1,
	.param .u64 .ptr .align 1 _Z10sum_kernelPKiS0_Pi_param_2
)
{
	.local .align 8 .b8 	__local_depot0[8];
	.reg .b64 	%SP;
	.reg .b64 	%SPL;
	.reg .b32 	%r<7>;
	.reg .b64 	%rd<15>;

	mov.u64 	%SPL, __local_depot0;
	cvta.local.u64 	%SP, %SPL;
	ld.param.u64 	%rd1, [_Z10sum_kernelPKiS0_Pi_param_0];
	ld.param.u64 	%rd2, [_Z10sum_kernelPKiS0_Pi_param_1];
	ld.param.u64 	%rd3, [_Z10sum_kernelPKiS0_Pi_param_2];
	cvta.to.global.u64 	%rd4, %rd3;
	cvta.to.global.u64 	%rd5, %rd2;
	cvta.to.global.u64 	%rd6, %rd1;
	add.u64 	%rd7, %SP, 0;
	add.u64 	%rd8, %SPL, 0;
	mov.u32 	%r1, %tid.x;
	mul.wide.u32 	%rd9, %r1, 4;
	add.s64 	%rd10, %rd6, %rd9;
	ld.global.u32 	%r2, [%rd10];
	add.s64 	%rd11, %rd5, %rd9;
	ld.global.u32 	%r3, [%rd11];
	add.s32 	%r4, %r3, %r2;
	add.s64 	%rd12, %rd4, %rd9;
	st.global.u32 	[%rd12], %r4;
	st.local.u32 	[%rd8], %r1;
	mov.u64 	%rd13, $str;
	cvta.global.u64 	%rd14, %rd13;
	{ // callseq 0, 0
	.param .b64 param0;
	st.param.b64 	[param0], %rd14;
	.param .b64 param1;
	st.param.b64 	[param1], %rd7;
	.param .b32 retval0;
	call.uni (retval0), 
	vprintf, 
	(
	param0, 
	param1
	);
	ld.param.b32 	%r5, [retval0];
	} // callseq 0
	ret;

}


// ===== COMPILED SASS (sm_100) =====

	.target	sm_100

	.elftype	@"ET_EXEC"


//--------------------- .note.nv.tkinfo           --------------------------
	.section	.note.nv.tkinfo,"",@"SHT_NOTE"
	.sectionflags	@"SHF_NOTE_NV_TKINFO"
	.tkinfo
        /*0018*/ 	.word	0x00000002
        /*0030*/ 	.string	""
        /*0030*/ 	.string	"ptxas"
        /*0030*/ 	.string	"Cuda compilation tools, release 13.0, V13.0.88"
        /*0030*/ 	.string	"Build cuda_13.0.r13.0/compiler.36424714_0"
        /*0030*/ 	.string	"-arch sm_100 -m 64 "



//--------------------- .note.nv.cuinfo           --------------------------
	.section	.note.nv.cuinfo,"",@"SHT_NOTE"
	.sectionflags	@"SHF_NOTE_NV_CUINFO"
        /*0018*/ 	.short	0x0002
        /*001a*/ 	.short	0x0064
        /*001c*/ 	.short	0x0082
	.zero		2


//--------------------- .nv.info                  --------------------------
	.section	.nv.info,"",@"SHT_CUDA_INFO"
	.align	4


	//----- nvinfo : EIATTR_REGCOUNT
	.align		4
        /*0000*/ 	.byte	0x04, 0x2f
        /*0002*/ 	.short	(.L_2 - .L_1)
	.align		4
.L_1:
        /*0004*/ 	.word	index@(_Z10sum_kernelPKiS0_Pi)
        /*0008*/ 	.word	0x00000018


	//----- nvinfo : EIATTR_FRAME_SIZE
	.align		4
.L_2:
        /*000c*/ 	.byte	0x04, 0x11
        /*000e*/ 	.short	(.L_4 - .L_3)
	.align		4
.L_3:
        /*0010*/ 	.word	index@(_Z10sum_kernelPKiS0_Pi)
        /*0014*/ 	.word	0x00000008


	//----- nvinfo : EIATTR_MIN_STACK_SIZE
	.align		4
.L_4:
        /*0018*/ 	.byte	0x04, 0x12
        /*001a*/ 	.short	(.L_6 - .L_5)
	.align		4
.L_5:
        /*001c*/ 	.word	index@(_Z10sum_kernelPKiS0_Pi)
        /*0020*/ 	.word	0x00000008
.L_6:


//--------------------- .nv.compat                --------------------------
	.section	.nv.compat,"",@"SHT_CUDA_COMPAT_INFO"
	.align	4
        /*0000*/ 	.byte	0x02, 0x09, 0x00, 0x00, 0x02, 0x02, 0x01, 0x00, 0x02, 0x05, 0x05, 0x00, 0x03, 0x07, 0x01, 0x01
        /*0010*/ 	.byte	0x02, 0x03, 0x00, 0x00, 0x02, 0x06, 0x01, 0x00, 0x04, 0x0b, 0x08, 0x00, 0x09, 0x00, 0x00, 0x00
        /*0020*/ 	.byte	0x00, 0x00, 0x00, 0x00


//--------------------- .nv.info._Z10sum_kernelPKiS0_Pi --------------------------
	.section	.nv.info._Z10sum_kernelPKiS0_Pi,"",@"SHT_CUDA_INFO"
	.sectionflags	@""
	.align	4


	//----- nvinfo : EIATTR_CUDA_API_VERSION
	.align		4
        /*0000*/ 	.byte	0x04, 0x37
        /*0002*/ 	.short	(.L_8 - .L_7)
.L_7:
        /*0004*/ 	.word	0x00000082


	//----- nvinfo : EIATTR_KPARAM_INFO
	.align		4
.L_8:
        /*0008*/ 	.byte	0x04, 0x17
        /*000a*/ 	.short	(.L_10 - .L_9)
.L_9:
        /*000c*/ 	.word	0x00000000
        /*0010*/ 	.short	0x0002
        /*0012*/ 	.short	0x0010
        /*0014*/ 	.byte	0x00, 0xf5, 0x21, 0x00


	//----- nvinfo : EIATTR_KPARAM_INFO
	.align		4
.L_10:
        /*0018*/ 	.byte	0x04, 0x17
        /*001a*/ 	.short	(.L_12 - .L_11)
.L_11:
        /*001c*/ 	.word	0x00000000
        /*0020*/ 	.short	0x0001
        /*0022*/ 	.short	0x0008
        /*0024*/ 	.byte	0x00, 0xf5, 0x21, 0x00


	//----- nvinfo : EIATTR_KPARAM_INFO
	.align		4
.L_12:
        /*0028*/ 	.byte	0x04, 0x17
        /*002a*/ 	.short	(.L_14 - .L_13)
.L_13:
        /*002c*/ 	.word	0x00000000
        /*0030*/ 	.short	0x0000
        /*0032*/ 	.short	0x0000
        /*0034*/ 	.byte	0x00, 0xf5, 0x21, 0x00


	//----- nvinfo : EIATTR_SPARSE_MMA_MASK
	.align		4
.L_14:
        /*0038*/ 	.byte	0x03, 0x50
        /*003a*/ 	.short	0x0000


	//----- nvinfo : EIATTR_MAXREG_COUNT
	.align		4
        /*003c*/ 	.byte	0x03, 0x1b
        /*003e*/ 	.short	0x00ff


	//----- nvinfo : EIATTR_EXTERNS
	.align		4
        /*0040*/ 	.byte	0x04, 0x0f
        /*0042*/ 	.short	(.L_16 - .L_15)


	//   ....[0]....
	.align		4
.L_15:
        /*0044*/ 	.word	index@(vprintf)


	//----- nvinfo : EIATTR_MERCURY_ISA_VERSION
	.align		4
.L_16:
        /*0048*/ 	.byte	0x03, 0x5f
        /*004a*/ 	.short	0x0101


	//----- nvinfo : EIATTR_VRC_CTA_INIT_COUNT
	.align		4
        /*004c*/ 	.byte	0x02, 0x4a
	.zero		1
	.zero		1


	//----- nvinfo : EIATTR_SYSCALL_OFFSETS
	.align		4
        /*0050*/ 	.byte	0x04, 0x46
        /*0052*/ 	.short	(.L_18 - .L_17)


	//   ....[0]....
.L_17:
        /*0054*/ 	.word	0x00000190


	//----- nvinfo : EIATTR_EXIT_INSTR_OFFSETS
	.align		4
.L_18:
        /*0058*/ 	.byte	0x04, 0x1c
        /*005a*/ 	.short	(.L_20 - .L_19)


	//   ....[0]....
.L_19:
        /*005c*/ 	.word	0x000001a0


	//----- nvinfo : EIATTR_CBANK_PARAM_SIZE
	.align		4
.L_20:
        /*0060*/ 	.byte	0x03, 0x19
        /*0062*/ 	.short	0x0018


	//----- nvinfo : EIATTR_PARAM_CBANK
	.align		4
        /*0064*/ 	.byte	0x04, 0x0a
        /*0066*/ 	.short	(.L_22 - .L_21)
	.align		4
.L_21:
        /*0068*/ 	.word	index@(.nv.constant0._Z10sum_kernelPKiS0_Pi)
        /*006c*/ 	.short	0x0380
        /*006e*/ 	.short	0x0018


	//----- nvinfo : EIATTR_SW_WAR
	.align		4
.L_22:
        /*0070*/ 	.byte	0x04, 0x36
        /*0072*/ 	.short	(.L_24 - .L_23)
.L_23:
        /*0074*/ 	.word	0x00000008
.L_24:


//--------------------- .nv.callgraph             --------------------------
	.section	.nv.callgraph,"",@"SHT_CUDA_CALLGRAPH"
	.align	4
	.sectionentsize	8
	.align		4
        /*0000*/ 	.word	0x00000000
	.align		4
        /*0004*/ 	.word	0xffffffff
	.align		4
        /*0008*/ 	.word	index@(_Z10sum_kernelPKiS0_Pi)
	.align		4
        /*000c*/ 	.word	index@(vprintf)
	.align		4
        /*0010*/ 	.word	0x00000000
	.align		4
        /*0014*/ 	.word	0xfffffffe
	.align		4
        /*0018*/ 	.word	0x00000000
	.align		4
        /*001c*/ 	.word	0xfffffffd
	.align		4
        /*0020*/ 	.word	0x00000000
	.align		4
        /*0024*/ 	.word	0xfffffffc


//--------------------- .nv.constant4             --------------------------
	.section	.nv.constant4,"a",@progbits
	.align	8
	.align		8
.nv.constant4:
        /*0000*/ 	.dword	vprintf
	.align		8
        /*0008*/ 	.dword	$str


//--------------------- .text._Z10sum_kernelPKiS0_Pi --------------------------
	.section	.text._Z10sum_kernelPKiS0_Pi,"ax",@progbits
	.align	128
        .global         _Z10sum_kernelPKiS0_Pi
        .type           _Z10sum_kernelPKiS0_Pi,@function
        .size           _Z10sum_kernelPKiS0_Pi,(.L_x_2 - _Z10sum_kernelPKiS0_Pi)
        .other          _Z10sum_kernelPKiS0_Pi,@"STO_CUDA_ENTRY STV_DEFAULT"
_Z10sum_kernelPKiS0_Pi:
.text._Z10sum_kernelPKiS0_Pi:
[----:B------:R-:W0:Y:S01]  /*0000*/  LDC R1, c[0x0][0x37c] ;  /* 0x0000df00ff017b82 */ /* 0x000e220000000800 */
[----:B------:R-:W1:Y:S07]  /*0010*/  S2R R10, SR_TID.X ;  /* 0x00000000000a7919 */ /* 0x000e6e0000002100 */
[----:B------:R-:W1:Y:S01]  /*0020*/  LDC.64 R6, c[0x0][0x388] ;  /* 0x0000e200ff067b82 */ /* 0x000e620000000a00 */
[----:B------:R-:W2:Y:S01]  /*0030*/  LDCU.64 UR4, c[0x0][0x358] ;  /* 0x00006b00ff0477ac */ /* 0x000ea20008000a00 */
[----:B0-----:R-:W-:-:S06]  /*0040*/  IADD3 R1, PT, PT, R1, -0x8, RZ ;  /* 0xfffffff801017810 */ /* 0x001fcc0007ffe0ff */
[----:B------:R-:W0:Y:S08]  /*0050*/  LDC.64 R4, c[0x0][0x380] ;  /* 0x0000e000ff047b82 */ /* 0x000e300000000a00 */
[----:B------:R-:W3:Y:S01]  /*0060*/  LDC.64 R2, c[0x0][0x390] ;  /* 0x0000e400ff027b82 */ /* 0x000ee20000000a00 */
[----:B------:R-:W4:Y:S01]  /*0070*/  LDCU UR6, c[0x0][0x2f8] ;  /* 0x00005f00ff0677ac */ /* 0x000f220008000800 */
[----:B------:R-:W5:Y:S01]  /*0080*/  LDCU.64 UR8, c[0x4][0x8] ;  /* 0x01000100ff0877ac */ /* 0x000f620008000a00 */
[----:B-1----:R-:W-:-:S04]  /*0090*/  IMAD.WIDE.U32 R6, R10, 0x4, R6 ;  /* 0x000000040a067825 */ /* 0x002fc800078e0006 */
[C---:B0-----:R-:W-:Y:S02]  /*00a0*/  IMAD.WIDE.U32 R4, R10.reuse, 0x4, R4 ;  /* 0x000000040a047825 */ /* 0x041fe400078e0004 */
[----:B--2---:R4:W2:Y:S04]  /*00b0*/  LDG.E R7, desc[UR4][R6.64] ;  /* 0x0000000406077981 */ /* 0x0048a8000c1e1900 */
[----:B------:R5:W2:Y:S01]  /*00c0*/  LDG.E R0, desc[UR4][R4.64] ;  /* 0x0000000404007981 */ /* 0x000aa2000c1e1900 */
[----:B------:R-:W-:Y:S01]  /*00d0*/  MOV R8, 0x0 ;  /* 0x0000000000087802 */ /* 0x000fe20000000f00 */
[----:B---3--:R-:W-:Y:S02]  /*00e0*/  IMAD.WIDE.U32 R2, R10, 0x4, R2 ;  /* 0x000000040a027825 */ /* 0x008fe400078e0002 */
[----:B------:R0:W-:Y:S03]  /*00f0*/  STL [R1], R10 ;  /* 0x0000000a01007387 */ /* 0x0001e60000100800 */
[----:B------:R-:W1:Y:S01]  /*0100*/  LDC.64 R8, c[0x4][R8] ;  /* 0x0100000008087b82 */ /* 0x000e620000000a00 */
[----:B----4-:R-:W-:Y:S01]  /*0110*/  IADD3 R6, P0, PT, R1, UR6, RZ ;  /* 0x0000000601067c10 */ /* 0x010fe2000ff1e0ff */
[----:B-----5:R-:W-:Y:S01]  /*0120*/  IMAD.U32 R4, RZ, RZ, UR8 ;  /* 0x00000008ff047e24 */ /* 0x020fe2000f8e00ff */
[----:B------:R-:W-:-:S02]  /*0130*/  MOV R5, UR9 ;  /* 0x0000000900057c02 */ /* 0x000fc40008000f00 */
[----:B--2---:R-:W-:-:S05]  /*0140*/  IADD3 R0, PT, PT, R0, R7, RZ ;  /* 0x0000000700007210 */ /* 0x004fca0007ffe0ff */
[----:B------:R0:W-:Y:S01]  /*0150*/  STG.E desc[UR4][R2.64], R0 ;  /* 0x0000000002007986 */ /* 0x0001e2000c101904 */
[----:B------:R-:W2:Y:S02]  /*0160*/  LDCU UR4, c[0x0][0x2fc] ;  /* 0x00005f80ff0477ac */ /* 0x000ea40008000800 */
[----:B012---:R-:W-:-:S07]  /*0170*/  IMAD.X R7, RZ, RZ, UR4, P0 ;  /* 0x00000004ff077e24 */ /* 0x007fce00080e06ff */
[----:B------:R-:W-:-:S07]  /*0180*/  LEPC R20, `(.L_x_0) ;  /* 0x000000001014794e */ /* 0x000fce0000000000 */
[----:B------:R-:W-:Y:S05]  /*0190*/  CALL.ABS.NOINC R8 ;  /* 0x0000000008007343 */ /* 0x000fea0003c00000 */
.L_x_0:
[----:B------:R-:W-:Y:S05]  /*01a0*/  EXIT ;  /* 0x000000000000794d */ /* 0x000fea0003800000 */
.L_x_1:
[----:B------:R-:W-:-:S00]  /*01b0*/  BRA `(.L_x_1) ;  /* 0xfffffffc00fc7947 */ /* 0x000fc0000383ffff */
[----:B------:R-:W-:-:S00]  /*01c0*/  NOP ;  /* 0x0000000000007918 */ /* 0x000fc00000000000 */
        /* <DEDUP_REMOVED lines=11> */
.L_x_2:


//--------------------- .nv.global.init           --------------------------
	.section	.nv.global.init,"aw",@progbits
.nv.global.init:
	.type		$str,@object
	.size		$str,(.L_0 - $str)
$str:
        /*0000*/ 	.byte	0x54, 0x68, 0x72, 0x65, 0x61, 0x64, 0x20, 0x6e, 0x75, 0x6d, 0x62, 0x65, 0x72, 0x20, 0x25, 0x64
        /*0010*/ 	.byte	0x0a, 0x00
.L_0:


//--------------------- .nv.shared.reserved.0     --------------------------
	.section	.nv.shared.reserved.0,"aw",@nobits
	.weak		__nv_reservedSMEM_offset_0_alias
	.size		__nv_reservedSMEM_offset_0_alias, 0, 64
	.other		__nv_reservedSMEM_offset_0_alias,@"STO_CUDA_RESERVED_SHARED STV_DEFAULT"
__nv_reservedSMEM_offset_0_alias:
	.zero		0
	.zero		64


//--------------------- .nv.constant0._Z10sum_kernelPKiS0_Pi --------------------------
	.section	.nv.constant0._Z10sum_kernelPKiS0_Pi,"a",@progbits
	.sectionflags	@""
	.align	4
.nv.constant0._Z10sum_kernelPKiS0_Pi:
	.zero		920


//--------------------- SYMBOLS --------------------------

	.type		.nv.reservedSmem.offset0,@object
	.size		.nv.reservedSmem.offset0,0x4
	.type		vprintf,@function
